//
// Generated by NVIDIA NVVM Compiler
//
// Compiler Build ID: CL-36424714
// Cuda compilation tools, release 13.0, V13.0.88
// Based on NVVM 20.0.0
//

.version 9.0
.target sm_100
.address_size 64

	// .globl	_Z15reduce_add_syncv

.visible .entry _Z15reduce_add_syncv()
{
	.reg .b32 	%r<4>;

	redux.sync.add.s32 %r1, %r2, %r3;
	ret;

}
	// .globl	_Z15reduce_min_syncv
.visible .entry _Z15reduce_min_syncv()
{
	.reg .b32 	%r<4>;

	redux.sync.min.s32 %r1, %r2, %r3;
	ret;

}
	// .globl	_Z15reduce_max_syncv
.visible .entry _Z15reduce_max_syncv()
{
	.reg .b32 	%r<4>;

	redux.sync.max.s32 %r1, %r2, %r3;
	ret;

}
	// .globl	_Z15reduce_and_syncv
.visible .entry _Z15reduce_and_syncv()
{
	.reg .b32 	%r<4>;

	redux.sync.and.b32 %r1, %r2, %r3;
	ret;

}
	// .globl	_Z14reduce_or_syncv
.visible .entry _Z14reduce_or_syncv()
{
	.reg .b32 	%r<4>;

	redux.sync.or.b32 %r1, %r2, %r3;
	ret;

}
	// .globl	_Z15reduce_xor_syncv
.visible .entry _Z15reduce_xor_syncv()
{
	.reg .b32 	%r<4>;

	redux.sync.xor.b32 %r1, %r2, %r3;
	ret;

}


// ===== COMPILED SASS (sm_100) =====

	.target	sm_100

	.elftype	@"ET_EXEC"


//--------------------- .note.nv.tkinfo           --------------------------
	.section	.note.nv.tkinfo,"",@"SHT_NOTE"
	.sectionflags	@"SHF_NOTE_NV_TKINFO"
	.tkinfo
        /*0018*/ 	.word	0x00000002
        /*0030*/ 	.string	""
        /*0030*/ 	.string	"ptxas"
        /*0030*/ 	.string	"Cuda compilation tools, release 13.0, V13.0.88"
        /*0030*/ 	.string	"Build cuda_13.0.r13.0/compiler.36424714_0"
        /*0030*/ 	.string	"-arch sm_100 -m 64 "



//--------------------- .note.nv.cuinfo           --------------------------
	.section	.note.nv.cuinfo,"",@"SHT_NOTE"
	.sectionflags	@"SHF_NOTE_NV_CUINFO"
        /*0018*/ 	.short	0x0002
        /*001a*/ 	.short	0x0064
        /*001c*/ 	.short	0x0082
	.zero		2


//--------------------- .nv.info                  --------------------------
	.section	.nv.info,"",@"SHT_CUDA_INFO"
	.align	4


	//----- nvinfo : EIATTR_REGCOUNT
	.align		4
        /*0000*/ 	.byte	0x04, 0x2f
        /*0002*/ 	.short	(.L_1 - .L_0)
	.align		4
.L_0:
        /*0004*/ 	.word	index@(_Z15reduce_add_syncv)
        /*0008*/ 	.word	0x00000004


	//----- nvinfo : EIATTR_FRAME_SIZE
	.align		4
.L_1:
        /*000c*/ 	.byte	0x04, 0x11
        /*000e*/ 	.short	(.L_3 - .L_2)
	.align		4
.L_2:
        /*0010*/ 	.word	index@(_Z15reduce_add_syncv)
        /*0014*/ 	.word	0x00000000


	//----- nvinfo : EIATTR_REGCOUNT
	.align		4
.L_3:
        /*0018*/ 	.byte	0x04, 0x2f
        /*001a*/ 	.short	(.L_5 - .L_4)
	.align		4
.L_4:
        /*001c*/ 	.word	index@(_Z15reduce_min_syncv)
        /*0020*/ 	.word	0x00000004


	//----- nvinfo : EIATTR_FRAME_SIZE
	.align		4
.L_5:
        /*0024*/ 	.byte	0x04, 0x11
        /*0026*/ 	.short	(.L_7 - .L_6)
	.align		4
.L_6:
        /*0028*/ 	.word	index@(_Z15reduce_min_syncv)
        /*002c*/ 	.word	0x00000000


	//----- nvinfo : EIATTR_REGCOUNT
	.align		4
.L_7:
        /*0030*/ 	.byte	0x04, 0x2f
        /*0032*/ 	.short	(.L_9 - .L_8)
	.align		4
.L_8:
        /*0034*/ 	.word	index@(_Z15reduce_max_syncv)
        /*0038*/ 	.word	0x00000004


	//----- nvinfo : EIATTR_FRAME_SIZE
	.align		4
.L_9:
        /*003c*/ 	.byte	0x04, 0x11
        /*003e*/ 	.short	(.L_11 - .L_10)
	.align		4
.L_10:
        /*0040*/ 	.word	index@(_Z15reduce_max_syncv)
        /*0044*/ 	.word	0x00000000


	//----- nvinfo : EIATTR_REGCOUNT
	.align		4
.L_11:
        /*0048*/ 	.byte	0x04, 0x2f
        /*004a*/ 	.short	(.L_13 - .L_12)
	.align		4
.L_12:
        /*004c*/ 	.word	index@(_Z15reduce_and_syncv)
        /*0050*/ 	.word	0x00000004


	//----- nvinfo : EIATTR_FRAME_SIZE
	.align		4
.L_13:
        /*0054*/ 	.byte	0x04, 0x11
        /*0056*/ 	.short	(.L_15 - .L_14)
	.align		4
.L_14:
        /*0058*/ 	.word	index@(_Z15reduce_and_syncv)
        /*005c*/ 	.word	0x00000000


	//----- nvinfo : EIATTR_REGCOUNT
	.align		4
.L_15:
        /*0060*/ 	.byte	0x04, 0x2f
        /*0062*/ 	.short	(.L_17 - .L_16)
	.align		4
.L_16:
        /*0064*/ 	.word	index@(_Z14reduce_or_syncv)
        /*0068*/ 	.word	0x00000004


	//----- nvinfo : EIATTR_FRAME_SIZE
	.align		4
.L_17:
        /*006c*/ 	.byte	0x04, 0x11
        /*006e*/ 	.short	(.L_19 - .L_18)
	.align		4
.L_18:
        /*0070*/ 	.word	index@(_Z14reduce_or_syncv)
        /*0074*/ 	.word	0x00000000


	//----- nvinfo : EIATTR_REGCOUNT
	.align		4
.L_19:
        /*0078*/ 	.byte	0x04, 0x2f
        /*007a*/ 	.short	(.L_21 - .L_20)
	.align		4
.L_20:
        /*007c*/ 	.word	index@(_Z15reduce_xor_syncv)
        /*0080*/ 	.word	0x00000004


	//----- nvinfo : EIATTR_FRAME_SIZE
	.align		4
.L_21:
        /*0084*/ 	.byte	0x04, 0x11
        /*0086*/ 	.short	(.L_23 - .L_22)
	.align		4
.L_22:
        /*0088*/ 	.word	index@(_Z15reduce_xor_syncv)
        /*008c*/ 	.word	0x00000000


	//----- nvinfo : EIATTR_MIN_STACK_SIZE
	.align		4
.L_23:
        /*0090*/ 	.byte	0x04, 0x12
        /*0092*/ 	.short	(.L_25 - .L_24)
	.align		4
.L_24:
        /*0094*/ 	.word	index@(_Z15reduce_xor_syncv)
        /*0098*/ 	.word	0x00000000


	//----- nvinfo : EIATTR_MIN_STACK_SIZE
	.align		4
.L_25:
        /*009c*/ 	.byte	0x04, 0x12
        /*009e*/ 	.short	(.L_27 - .L_26)
	.align		4
.L_26:
        /*00a0*/ 	.word	index@(_Z14reduce_or_syncv)
        /*00a4*/ 	.word	0x00000000


	//----- nvinfo : EIATTR_MIN_STACK_SIZE
	.align		4
.L_27:
        /*00a8*/ 	.byte	0x04, 0x12
        /*00aa*/ 	.short	(.L_29 - .L_28)
	.align		4
.L_28:
        /*00ac*/ 	.word	index@(_Z15reduce_and_syncv)
        /*00b0*/ 	.word	0x00000000


	//----- nvinfo : EIATTR_MIN_STACK_SIZE
	.align		4
.L_29:
        /*00b4*/ 	.byte	0x04, 0x12
        /*00b6*/ 	.short	(.L_31 - .L_30)
	.align		4
.L_30:
        /*00b8*/ 	.word	index@(_Z15reduce_max_syncv)
        /*00bc*/ 	.word	0x00000000


	//----- nvinfo : EIATTR_MIN_STACK_SIZE
	.align		4
.L_31:
        /*00c0*/ 	.byte	0x04, 0x12
        /*00c2*/ 	.short	(.L_33 - .L_32)
	.align		4
.L_32:
        /*00c4*/ 	.word	index@(_Z15reduce_min_syncv)
        /*00c8*/ 	.word	0x00000000


	//----- nvinfo : EIATTR_MIN_STACK_SIZE
	.align		4
.L_33:
        /*00cc*/ 	.byte	0x04, 0x12
        /*00ce*/ 	.short	(.L_35 - .L_34)
	.align		4
.L_34:
        /*00d0*/ 	.word	index@(_Z15reduce_add_syncv)
        /*00d4*/ 	.word	0x00000000
.L_35:


//--------------------- .nv.compat                --------------------------
	.section	.nv.compat,"",@"SHT_CUDA_COMPAT_INFO"
	.align	4
        /*0000*/ 	.byte	0x02, 0x09, 0x00, 0x00, 0x02, 0x02, 0x01, 0x00, 0x02, 0x05, 0x05, 0x00, 0x03, 0x07, 0x01, 0x01
        /*0010*/ 	.byte	0x02, 0x03, 0x00, 0x00, 0x02, 0x06, 0x01, 0x00, 0x04, 0x0b, 0x08, 0x00, 0x09, 0x00, 0x00, 0x00
        /*0020*/ 	.byte	0x00, 0x00, 0x00, 0x00


//--------------------- .nv.info._Z15reduce_xor_syncv --------------------------
	.section	.nv.info._Z15reduce_xor_syncv,"",@"SHT_CUDA_INFO"
	.sectionflags	@""
	.align	4


	//----- nvinfo : EIATTR_CUDA_API_VERSION
	.align		4
        /*0000*/ 	.byte	0x04, 0x37
        /*0002*/ 	.short	(.L_37 - .L_36)
.L_36:
        /*0004*/ 	.word	0x00000082


	//----- nvinfo : EIATTR_SPARSE_MMA_MASK
	.align		4
.L_37:
        /*0008*/ 	.byte	0x03, 0x50
        /*000a*/ 	.short	0x0000


	//----- nvinfo : EIATTR_MAXREG_COUNT
	.align		4
        /*000c*/ 	.byte	0x03, 0x1b
        /*000e*/ 	.short	0x00ff


	//----- nvinfo : EIATTR_MERCURY_ISA_VERSION
	.align		4
        /*0010*/ 	.byte	0x03, 0x5f
        /*0012*/ 	.short	0x0101


	//----- nvinfo : EIATTR_VRC_CTA_INIT_COUNT
	.align		4
        /*0014*/ 	.byte	0x02, 0x4a
	.zero		1
	.zero		1


	//----- nvinfo : EIATTR_EXIT_INSTR_OFFSETS
	.align		4
        /*0018*/ 	.byte	0x04, 0x1c
        /*001a*/ 	.short	(.L_39 - .L_38)


	//   ....[0]....
.L_38:
        /*001c*/ 	.word	0x00000010


	//----- nvinfo : EIATTR_SW_WAR
	.align		4
.L_39:
        /*0020*/ 	.byte	0x04, 0x36
        /*0022*/ 	.short	(.L_41 - .L_40)
.L_40:
        /*0024*/ 	.word	0x00000008
.L_41:


//--------------------- .nv.info._Z14reduce_or_syncv --------------------------
	.section	.nv.info._Z14reduce_or_syncv,"",@"SHT_CUDA_INFO"
	.sectionflags	@""
	.align	4


	//----- nvinfo : EIATTR_CUDA_API_VERSION
	.align		4
        /*0000*/ 	.byte	0x04, 0x37
        /*0002*/ 	.short	(.L_43 - .L_42)
.L_42:
        /*0004*/ 	.word	0x00000082


	//----- nvinfo : EIATTR_SPARSE_MMA_MASK
	.align		4
.L_43:
        /*0008*/ 	.byte	0x03, 0x50
        /*000a*/ 	.short	0x0000


	//----- nvinfo : EIATTR_MAXREG_COUNT
	.align		4
        /*000c*/ 	.byte	0x03, 0x1b
        /*000e*/ 	.short	0x00ff


	//----- nvinfo : EIATTR_MERCURY_ISA_VERSION
	.align		4
        /*0010*/ 	.byte	0x03, 0x5f
        /*0012*/ 	.short	0x0101


	//----- nvinfo : EIATTR_VRC_CTA_INIT_COUNT
	.align		4
        /*0014*/ 	.byte	0x02, 0x4a
	.zero		1
	.zero		1


	//----- nvinfo : EIATTR_EXIT_INSTR_OFFSETS
	.align		4
        /*0018*/ 	.byte	0x04, 0x1c
        /*001a*/ 	.short	(.L_45 - .L_44)


	//   ....[0]....
.L_44:
        /*001c*/ 	.word	0x00000010


	//----- nvinfo : EIATTR_SW_WAR
	.align		4
.L_45:
        /*0020*/ 	.byte	0x04, 0x36
        /*0022*/ 	.short	(.L_47 - .L_46)
.L_46:
        /*0024*/ 	.word	0x00000008
.L_47:


//--------------------- .nv.info._Z15reduce_and_syncv --------------------------
	.section	.nv.info._Z15reduce_and_syncv,"",@"SHT_CUDA_INFO"
	.sectionflags	@""
	.align	4


	//----- nvinfo : EIATTR_CUDA_API_VERSION
	.align		4
        /*0000*/ 	.byte	0x04, 0x37
        /*0002*/ 	.short	(.L_49 - .L_48)
.L_48:
        /*0004*/ 	.word	0x00000082


	//----- nvinfo : EIATTR_SPARSE_MMA_MASK
	.align		4
.L_49:
        /*0008*/ 	.byte	0x03, 0x50
        /*000a*/ 	.short	0x0000


	//----- nvinfo : EIATTR_MAXREG_COUNT
	.align		4
        /*000c*/ 	.byte	0x03, 0x1b
        /*000e*/ 	.short	0x00ff


	//----- nvinfo : EIATTR_MERCURY_ISA_VERSION
	.align		4
        /*0010*/ 	.byte	0x03, 0x5f
        /*0012*/ 	.short	0x0101


	//----- nvinfo : EIATTR_VRC_CTA_INIT_COUNT
	.align		4
        /*0014*/ 	.byte	0x02, 0x4a
	.zero		1
	.zero		1


	//----- nvinfo : EIATTR_EXIT_INSTR_OFFSETS
	.align		4
        /*0018*/ 	.byte	0x04, 0x1c
        /*001a*/ 	.short	(.L_51 - .L_50)


	//   ....[0]....
.L_50:
        /*001c*/ 	.word	0x00000010


	//----- nvinfo : EIATTR_SW_WAR
	.align		4
.L_51:
        /*0020*/ 	.byte	0x04, 0x36
        /*0022*/ 	.short	(.L_53 - .L_52)
.L_52:
        /*0024*/ 	.word	0x00000008
.L_53:


//--------------------- .nv.info._Z15reduce_max_syncv --------------------------
	.section	.nv.info._Z15reduce_max_syncv,"",@"SHT_CUDA_INFO"
	.sectionflags	@""
	.align	4


	//----- nvinfo : EIATTR_CUDA_API_VERSION
	.align		4
        /*0000*/ 	.byte	0x04, 0x37
        /*0002*/ 	.short	(.L_55 - .L_54)
.L_54:
        /*0004*/ 	.word	0x00000082


	//----- nvinfo : EIATTR_SPARSE_MMA_MASK
	.align		4
.L_55:
        /*0008*/ 	.byte	0x03, 0x50
        /*000a*/ 	.short	0x0000


	//----- nvinfo : EIATTR_MAXREG_COUNT
	.align		4
        /*000c*/ 	.byte	0x03, 0x1b
        /*000e*/ 	.short	0x00ff


	//----- nvinfo : EIATTR_MERCURY_ISA_VERSION
	.align		4
        /*0010*/ 	.byte	0x03, 0x5f
        /*0012*/ 	.short	0x0101


	//----- nvinfo : EIATTR_VRC_CTA_INIT_COUNT
	.align		4
        /*0014*/ 	.byte	0x02, 0x4a
	.zero		1
	.zero		1


	//----- nvinfo : EIATTR_EXIT_INSTR_OFFSETS
	.align		4
        /*0018*/ 	.byte	0x04, 0x1c
        /*001a*/ 	.short	(.L_57 - .L_56)


	//   ....[0]....
.L_56:
        /*001c*/ 	.word	0x00000010


	//----- nvinfo : EIATTR_SW_WAR
	.align		4
.L_57:
        /*0020*/ 	.byte	0x04, 0x36
        /*0022*/ 	.short	(.L_59 - .L_58)
.L_58:
        /*0024*/ 	.word	0x00000008
.L_59:


//--------------------- .nv.info._Z15reduce_min_syncv --------------------------
	.section	.nv.info._Z15reduce_min_syncv,"",@"SHT_CUDA_INFO"
	.sectionflags	@""
	.align	4


	//----- nvinfo : EIATTR_CUDA_API_VERSION
	.align		4
        /*0000*/ 	.byte	0x04, 0x37
        /*0002*/ 	.short	(.L_61 - .L_60)
.L_60:
        /*0004*/ 	.word	0x00000082


	//----- nvinfo : EIATTR_SPARSE_MMA_MASK
	.align		4
.L_61:
        /*0008*/ 	.byte	0x03, 0x50
        /*000a*/ 	.short	0x0000


	//----- nvinfo : EIATTR_MAXREG_COUNT
	.align		4
        /*000c*/ 	.byte	0x03, 0x1b
        /*000e*/ 	.short	0x00ff


	//----- nvinfo : EIATTR_MERCURY_ISA_VERSION
	.align		4
        /*0010*/ 	.byte	0x03, 0x5f
        /*0012*/ 	.short	0x0101


	//----- nvinfo : EIATTR_VRC_CTA_INIT_COUNT
	.align		4
        /*0014*/ 	.byte	0x02, 0x4a
	.zero		1
	.zero		1


	//----- nvinfo : EIATTR_EXIT_INSTR_OFFSETS
	.align		4
        /*0018*/ 	.byte	0x04, 0x1c
        /*001a*/ 	.short	(.L_63 - .L_62)


	//   ....[0]....
.L_62:
        /*001c*/ 	.word	0x00000010


	//----- nvinfo : EIATTR_SW_WAR
	.align		4
.L_63:
        /*0020*/ 	.byte	0x04, 0x36
        /*0022*/ 	.short	(.L_65 - .L_64)
.L_64:
        /*0024*/ 	.word	0x00000008
.L_65:


//--------------------- .nv.info._Z15reduce_add_syncv --------------------------
	.section	.nv.info._Z15reduce_add_syncv,"",@"SHT_CUDA_INFO"
	.sectionflags	@""
	.align	4


	//----- nvinfo : EIATTR_CUDA_API_VERSION
	.align		4
        /*0000*/ 	.byte	0x04, 0x37
        /*0002*/ 	.short	(.L_67 - .L_66)
.L_66:
        /*0004*/ 	.word	0x00000082


	//----- nvinfo : EIATTR_SPARSE_MMA_MASK
	.align		4
.L_67:
        /*0008*/ 	.byte	0x03, 0x50
        /*000a*/ 	.short	0x0000


	//----- nvinfo : EIATTR_MAXREG_COUNT
	.align		4
        /*000c*/ 	.byte	0x03, 0x1b
        /*000e*/ 	.short	0x00ff


	//----- nvinfo : EIATTR_MERCURY_ISA_VERSION
	.align		4
        /*0010*/ 	.byte	0x03, 0x5f
        /*0012*/ 	.short	0x0101


	//----- nvinfo : EIATTR_VRC_CTA_INIT_COUNT
	.align		4
        /*0014*/ 	.byte	0x02, 0x4a
	.zero		1
	.zero		1


	//----- nvinfo : EIATTR_EXIT_INSTR_OFFSETS
	.align		4
        /*0018*/ 	.byte	0x04, 0x1c
        /*001a*/ 	.short	(.L_69 - .L_68)


	//   ....[0]....
.L_68:
        /*001c*/ 	.word	0x00000010


	//----- nvinfo : EIATTR_SW_WAR
	.align		4
.L_69:
        /*0020*/ 	.byte	0x04, 0x36
        /*0022*/ 	.short	(.L_71 - .L_70)
.L_70:
        /*0024*/ 	.word	0x00000008
.L_71:


//--------------------- .nv.callgraph             --------------------------
	.section	.nv.callgraph,"",@"SHT_CUDA_CALLGRAPH"
	.align	4
	.sectionentsize	8
	.align		4
        /*0000*/ 	.word	0x00000000
	.align		4
        /*0004*/ 	.word	0xffffffff
	.align		4
        /*0008*/ 	.word	0x00000000
	.align		4
        /*000c*/ 	.word	0xfffffffe
	.align		4
        /*0010*/ 	.word	0x00000000
	.align		4
        /*0014*/ 	.word	0xfffffffd
	.align		4
        /*0018*/ 	.word	0x00000000
	.align		4
        /*001c*/ 	.word	0xfffffffc


//--------------------- .text._Z15reduce_xor_syncv --------------------------
	.section	.text._Z15reduce_xor_syncv,"ax",@progbits
	.align	128
        .global         _Z15reduce_xor_syncv
        .type           _Z15reduce_xor_syncv,@function
        .size           _Z15reduce_xor_syncv,(.L_x_6 - _Z15reduce_xor_syncv)
        .other          _Z15reduce_xor_syncv,@"STO_CUDA_ENTRY STV_DEFAULT"
_Z15reduce_xor_syncv:
.text._Z15reduce_xor_syncv:
[----:B------:R-:W-:Y:S01]  /*0000*/  LDC R1, c[0x0][0x37c] ;  /* 0x0000df00ff017b82 */ /* 0x000fe20000000800 */
[----:B------:R-:W-:Y:S05]  /*0010*/  EXIT ;  /* 0x000000000000794d */ /* 0x000fea0003800000 */
.L_x_0:
[----:B------:R-:W-:-:S00]  /*0020*/  BRA `(.L_x_0) ;  /* 0xfffffffc00fc7947 */ /* 0x000fc0000383ffff */
[----:B------:R-:W-:-:S00]  /*0030*/  NOP ;  /* 0x0000000000007918 */ /* 0x000fc00000000000 */
        /* <DEDUP_REMOVED lines=12> */
.L_x_6:


//--------------------- .text._Z14reduce_or_syncv --------------------------
	.section	.text._Z14reduce_or_syncv,"ax",@progbits
	.align	128
        .global         _Z14reduce_or_syncv
        .type           _Z14reduce_or_syncv,@function
        .size           _Z14reduce_or_syncv,(.L_x_7 - _Z14reduce_or_syncv)
        .other          _Z14reduce_or_syncv,@"STO_CUDA_ENTRY STV_DEFAULT"
_Z14reduce_or_syncv:
.text._Z14reduce_or_syncv:
[----:B------:R-:W-:Y:S01]  /*0000*/  LDC R1, c[0x0][0x37c] ;  /* 0x0000df00ff017b82 */ /* 0x000fe20000000800 */
[----:B------:R-:W-:Y:S05]  /*0010*/  EXIT ;  /* 0x000000000000794d */ /* 0x000fea0003800000 */
.L_x_1:
        /* <DEDUP_REMOVED lines=14> */
.L_x_7:


//--------------------- .text._Z15reduce_and_syncv --------------------------
	.section	.text._Z15reduce_and_syncv,"ax",@progbits
	.align	128
        .global         _Z15reduce_and_syncv
        .type           _Z15reduce_and_syncv,@function
        .size           _Z15reduce_and_syncv,(.L_x_8 - _Z15reduce_and_syncv)
        .other          _Z15reduce_and_syncv,@"STO_CUDA_ENTRY STV_DEFAULT"
_Z15reduce_and_syncv:
.text._Z15reduce_and_syncv:
[----:B------:R-:W-:Y:S01]  /*0000*/  LDC R1, c[0x0][0x37c] ;  /* 0x0000df00ff017b82 */ /* 0x000fe20000000800 */
[----:B------:R-:W-:Y:S05]  /*0010*/  EXIT ;  /* 0x000000000000794d */ /* 0x000fea0003800000 */
.L_x_2:
        /* <DEDUP_REMOVED lines=14> */
.L_x_8:


//--------------------- .text._Z15reduce_max_syncv --------------------------
	.section	.text._Z15reduce_max_syncv,"ax",@progbits
	.align	128
        .global         _Z15reduce_max_syncv
        .type           _Z15reduce_max_syncv,@function
        .size           _Z15reduce_max_syncv,(.L_x_9 - _Z15reduce_max_syncv)
        .other          _Z15reduce_max_syncv,@"STO_CUDA_ENTRY STV_DEFAULT"
_Z15reduce_max_syncv:
.text._Z15reduce_max_syncv:
[----:B------:R-:W-:Y:S01]  /*0000*/  LDC R1, c[0x0][0x37c] ;  /* 0x0000df00ff017b82 */ /* 0x000fe20000000800 */
[----:B------:R-:W-:Y:S05]  /*0010*/  EXIT ;  /* 0x000000000000794d */ /* 0x000fea0003800000 */
.L_x_3:
        /* <DEDUP_REMOVED lines=14> */
.L_x_9:


//--------------------- .text._Z15reduce_min_syncv --------------------------
	.section	.text._Z15reduce_min_syncv,"ax",@progbits
	.align	128
        .global         _Z15reduce_min_syncv
        .type           _Z15reduce_min_syncv,@function
        .size           _Z15reduce_min_syncv,(.L_x_10 - _Z15reduce_min_syncv)
        .other          _Z15reduce_min_syncv,@"STO_CUDA_ENTRY STV_DEFAULT"
_Z15reduce_min_syncv:
.text._Z15reduce_min_syncv:
[----:B------:R-:W-:Y:S01]  /*0000*/  LDC R1, c[0x0][0x37c] ;  /* 0x0000df00ff017b82 */ /* 0x000fe20000000800 */
[----:B------:R-:W-:Y:S05]  /*0010*/  EXIT ;  /* 0x000000000000794d */ /* 0x000fea0003800000 */
.L_x_4:
        /* <DEDUP_REMOVED lines=14> */
.L_x_10:


//--------------------- .text._Z15reduce_add_syncv --------------------------
	.section	.text._Z15reduce_add_syncv,"ax",@progbits
	.align	128
        .global         _Z15reduce_add_syncv
        .type           _Z15reduce_add_syncv,@function
        .size           _Z15reduce_add_syncv,(.L_x_11 - _Z15reduce_add_syncv)
        .other          _Z15reduce_add_syncv,@"STO_CUDA_ENTRY STV_DEFAULT"
_Z15reduce_add_syncv:
.text._Z15reduce_add_syncv:
[----:B------:R-:W-:Y:S01]  /*0000*/  LDC R1, c[0x0][0x37c] ;  /* 0x0000df00ff017b82 */ /* 0x000fe20000000800 */
[----:B------:R-:W-:Y:S05]  /*0010*/  EXIT ;  /* 0x000000000000794d */ /* 0x000fea0003800000 */
.L_x_5:
        /* <DEDUP_REMOVED lines=14> */
.L_x_11:


//--------------------- .nv.shared.reserved.0     --------------------------
	.section	.nv.shared.reserved.0,"aw",@nobits
	.weak		__nv_reservedSMEM_offset_0_alias
	.size		__nv_reservedSMEM_offset_0_alias, 0, 64
	.other		__nv_reservedSMEM_offset_0_alias,@"STO_CUDA_RESERVED_SHARED STV_DEFAULT"
__nv_reservedSMEM_offset_0_alias:
	.zero		0
	.zero		64


//--------------------- .nv.constant0._Z15reduce_xor_syncv --------------------------
	.section	.nv.constant0._Z15reduce_xor_syncv,"a",@progbits
	.sectionflags	@""
	.align	4
.nv.constant0._Z15reduce_xor_syncv:
	.zero		896


//--------------------- .nv.constant0._Z14reduce_or_syncv --------------------------
	.section	.nv.constant0._Z14reduce_or_syncv,"a",@progbits
	.sectionflags	@""
	.align	4
.nv.constant0._Z14reduce_or_syncv:
	.zero		896


//--------------------- .nv.constant0._Z15reduce_and_syncv --------------------------
	.section	.nv.constant0._Z15reduce_and_syncv,"a",@progbits
	.sectionflags	@""
	.align	4
.nv.constant0._Z15reduce_and_syncv:
	.zero		896


//--------------------- .nv.constant0._Z15reduce_max_syncv --------------------------
	.section	.nv.constant0._Z15reduce_max_syncv,"a",@progbits
	.sectionflags	@""
	.align	4
.nv.constant0._Z15reduce_max_syncv:
	.zero		896


//--------------------- .nv.constant0._Z15reduce_min_syncv --------------------------
	.section	.nv.constant0._Z15reduce_min_syncv,"a",@progbits
	.sectionflags	@""
	.align	4
.nv.constant0._Z15reduce_min_syncv:
	.zero		896


//--------------------- .nv.constant0._Z15reduce_add_syncv --------------------------
	.section	.nv.constant0._Z15reduce_add_syncv,"a",@progbits
	.sectionflags	@""
	.align	4
.nv.constant0._Z15reduce_add_syncv:
	.zero		896


//--------------------- SYMBOLS --------------------------

	.type		.nv.reservedSmem.offset0,@object
	.size		.nv.reservedSmem.offset0,0x4
